//
// Generated by NVIDIA NVVM Compiler
//
// Compiler Build ID: CL-36424714
// Cuda compilation tools, release 13.0, V13.0.88
// Based on NVVM 20.0.0
//

.version 9.0
.target sm_100
.address_size 64

	// .globl	_Z15matrix_multiplyPKfS0_Pfii

.visible .entry _Z15matrix_multiplyPKfS0_Pfii(
	.param .u64 .ptr .align 1 _Z15matrix_multiplyPKfS0_Pfii_param_0,
	.param .u64 .ptr .align 1 _Z15matrix_multiplyPKfS0_Pfii_param_1,
	.param .u64 .ptr .align 1 _Z15matrix_multiplyPKfS0_Pfii_param_2,
	.param .u32 _Z15matrix_multiplyPKfS0_Pfii_param_3,
	.param .u32 _Z15matrix_multiplyPKfS0_Pfii_param_4
)
{
	.reg .pred 	%p<11>;
	.reg .b32 	%r<38>;
	.reg .b32 	%f<112>;
	.reg .b64 	%rd<31>;

	ld.param.u64 	%rd11, [_Z15matrix_multiplyPKfS0_Pfii_param_0];
	ld.param.u64 	%rd12, [_Z15matrix_multiplyPKfS0_Pfii_param_1];
	ld.param.u64 	%rd10, [_Z15matrix_multiplyPKfS0_Pfii_param_2];
	ld.param.u32 	%r24, [_Z15matrix_multiplyPKfS0_Pfii_param_3];
	ld.param.u32 	%r23, [_Z15matrix_multiplyPKfS0_Pfii_param_4];
	cvta.to.global.u64 	%rd1, %rd12;
	cvta.to.global.u64 	%rd2, %rd11;
	mov.u32 	%r25, %ctaid.x;
	mov.u32 	%r26, %ntid.x;
	mov.u32 	%r27, %tid.x;
	mad.lo.s32 	%r1, %r25, %r26, %r27;
	setp.ge.s32 	%p1, %r1, %r24;
	@%p1 bra 	$L__BB0_15;
	setp.lt.s32 	%p2, %r23, 1;
	mov.f32 	%f111, 0f00000000;
	@%p2 bra 	$L__BB0_14;
	mul.lo.s32 	%r2, %r23, %r1;
	and.b32  	%r3, %r23, 15;
	setp.lt.u32 	%p3, %r23, 16;
	mov.f32 	%f111, 0f00000000;
	mov.b32 	%r34, 0;
	@%p3 bra 	$L__BB0_5;
	and.b32  	%r34, %r23, 2147483632;
	neg.s32 	%r32, %r34;
	add.s64 	%rd3, %rd2, 32;
	add.s64 	%rd29, %rd1, 32;
	mov.f32 	%f111, 0f00000000;
	mov.u32 	%r31, %r2;
$L__BB0_4:
	.pragma "nounroll";
	mul.wide.s32 	%rd13, %r31, 4;
	add.s64 	%rd14, %rd3, %rd13;
	ld.global.f32 	%f18, [%rd14+-32];
	ld.global.f32 	%f19, [%rd29+-32];
	fma.rn.f32 	%f20, %f18, %f19, %f111;
	ld.global.f32 	%f21, [%rd14+-28];
	ld.global.f32 	%f22, [%rd29+-28];
	fma.rn.f32 	%f23, %f21, %f22, %f20;
	ld.global.f32 	%f24, [%rd14+-24];
	ld.global.f32 	%f25, [%rd29+-24];
	fma.rn.f32 	%f26, %f24, %f25, %f23;
	ld.global.f32 	%f27, [%rd14+-20];
	ld.global.f32 	%f28, [%rd29+-20];
	fma.rn.f32 	%f29, %f27, %f28, %f26;
	ld.global.f32 	%f30, [%rd14+-16];
	ld.global.f32 	%f31, [%rd29+-16];
	fma.rn.f32 	%f32, %f30, %f31, %f29;
	ld.global.f32 	%f33, [%rd14+-12];
	ld.global.f32 	%f34, [%rd29+-12];
	fma.rn.f32 	%f35, %f33, %f34, %f32;
	ld.global.f32 	%f36, [%rd14+-8];
	ld.global.f32 	%f37, [%rd29+-8];
	fma.rn.f32 	%f38, %f36, %f37, %f35;
	ld.global.f32 	%f39, [%rd14+-4];
	ld.global.f32 	%f40, [%rd29+-4];
	fma.rn.f32 	%f41, %f39, %f40, %f38;
	ld.global.f32 	%f42, [%rd14];
	ld.global.f32 	%f43, [%rd29];
	fma.rn.f32 	%f44, %f42, %f43, %f41;
	ld.global.f32 	%f45, [%rd14+4];
	ld.global.f32 	%f46, [%rd29+4];
	fma.rn.f32 	%f47, %f45, %f46, %f44;
	ld.global.f32 	%f48, [%rd14+8];
	ld.global.f32 	%f49, [%rd29+8];
	fma.rn.f32 	%f50, %f48, %f49, %f47;
	ld.global.f32 	%f51, [%rd14+12];
	ld.global.f32 	%f52, [%rd29+12];
	fma.rn.f32 	%f53, %f51, %f52, %f50;
	ld.global.f32 	%f54, [%rd14+16];
	ld.global.f32 	%f55, [%rd29+16];
	fma.rn.f32 	%f56, %f54, %f55, %f53;
	ld.global.f32 	%f57, [%rd14+20];
	ld.global.f32 	%f58, [%rd29+20];
	fma.rn.f32 	%f59, %f57, %f58, %f56;
	ld.global.f32 	%f60, [%rd14+24];
	ld.global.f32 	%f61, [%rd29+24];
	fma.rn.f32 	%f62, %f60, %f61, %f59;
	ld.global.f32 	%f63, [%rd14+28];
	ld.global.f32 	%f64, [%rd29+28];
	fma.rn.f32 	%f111, %f63, %f64, %f62;
	add.s32 	%r32, %r32, 16;
	add.s32 	%r31, %r31, 16;
	add.s64 	%rd29, %rd29, 64;
	setp.ne.s32 	%p4, %r32, 0;
	@%p4 bra 	$L__BB0_4;
$L__BB0_5:
	setp.eq.s32 	%p5, %r3, 0;
	@%p5 bra 	$L__BB0_14;
	and.b32  	%r11, %r23, 7;
	setp.lt.u32 	%p6, %r3, 8;
	@%p6 bra 	$L__BB0_8;
	add.s32 	%r29, %r34, %r2;
	mul.wide.s32 	%rd15, %r29, 4;
	add.s64 	%rd16, %rd2, %rd15;
	ld.global.f32 	%f66, [%rd16];
	mul.wide.u32 	%rd17, %r34, 4;
	add.s64 	%rd18, %rd1, %rd17;
	ld.global.f32 	%f67, [%rd18];
	fma.rn.f32 	%f68, %f66, %f67, %f111;
	ld.global.f32 	%f69, [%rd16+4];
	ld.global.f32 	%f70, [%rd18+4];
	fma.rn.f32 	%f71, %f69, %f70, %f68;
	ld.global.f32 	%f72, [%rd16+8];
	ld.global.f32 	%f73, [%rd18+8];
	fma.rn.f32 	%f74, %f72, %f73, %f71;
	ld.global.f32 	%f75, [%rd16+12];
	ld.global.f32 	%f76, [%rd18+12];
	fma.rn.f32 	%f77, %f75, %f76, %f74;
	ld.global.f32 	%f78, [%rd16+16];
	ld.global.f32 	%f79, [%rd18+16];
	fma.rn.f32 	%f80, %f78, %f79, %f77;
	ld.global.f32 	%f81, [%rd16+20];
	ld.global.f32 	%f82, [%rd18+20];
	fma.rn.f32 	%f83, %f81, %f82, %f80;
	ld.global.f32 	%f84, [%rd16+24];
	ld.global.f32 	%f85, [%rd18+24];
	fma.rn.f32 	%f86, %f84, %f85, %f83;
	ld.global.f32 	%f87, [%rd16+28];
	ld.global.f32 	%f88, [%rd18+28];
	fma.rn.f32 	%f111, %f87, %f88, %f86;
	add.s32 	%r34, %r34, 8;
$L__BB0_8:
	setp.eq.s32 	%p7, %r11, 0;
	@%p7 bra 	$L__BB0_14;
	and.b32  	%r14, %r23, 3;
	setp.lt.u32 	%p8, %r11, 4;
	@%p8 bra 	$L__BB0_11;
	add.s32 	%r30, %r34, %r2;
	mul.wide.s32 	%rd19, %r30, 4;
	add.s64 	%rd20, %rd2, %rd19;
	ld.global.f32 	%f90, [%rd20];
	mul.wide.u32 	%rd21, %r34, 4;
	add.s64 	%rd22, %rd1, %rd21;
	ld.global.f32 	%f91, [%rd22];
	fma.rn.f32 	%f92, %f90, %f91, %f111;
	ld.global.f32 	%f93, [%rd20+4];
	ld.global.f32 	%f94, [%rd22+4];
	fma.rn.f32 	%f95, %f93, %f94, %f92;
	ld.global.f32 	%f96, [%rd20+8];
	ld.global.f32 	%f97, [%rd22+8];
	fma.rn.f32 	%f98, %f96, %f97, %f95;
	ld.global.f32 	%f99, [%rd20+12];
	ld.global.f32 	%f100, [%rd22+12];
	fma.rn.f32 	%f111, %f99, %f100, %f98;
	add.s32 	%r34, %r34, 4;
$L__BB0_11:
	setp.eq.s32 	%p9, %r14, 0;
	@%p9 bra 	$L__BB0_14;
	mul.wide.u32 	%rd23, %r34, 4;
	add.s64 	%rd30, %rd1, %rd23;
	add.s32 	%r37, %r34, %r2;
	neg.s32 	%r36, %r14;
$L__BB0_13:
	.pragma "nounroll";
	mul.wide.s32 	%rd24, %r37, 4;
	add.s64 	%rd25, %rd2, %rd24;
	ld.global.f32 	%f101, [%rd25];
	ld.global.f32 	%f102, [%rd30];
	fma.rn.f32 	%f111, %f101, %f102, %f111;
	add.s64 	%rd30, %rd30, 4;
	add.s32 	%r37, %r37, 1;
	add.s32 	%r36, %r36, 1;
	setp.ne.s32 	%p10, %r36, 0;
	@%p10 bra 	$L__BB0_13;
$L__BB0_14:
	cvta.to.global.u64 	%rd26, %rd10;
	mul.wide.s32 	%rd27, %r1, 4;
	add.s64 	%rd28, %rd26, %rd27;
	st.global.f32 	[%rd28], %f111;
$L__BB0_15:
	ret;

}


// ===== COMPILED SASS (sm_100) =====

	.target	sm_100

	.elftype	@"ET_EXEC"


//--------------------- .note.nv.tkinfo           --------------------------
	.section	.note.nv.tkinfo,"",@"SHT_NOTE"
	.sectionflags	@"SHF_NOTE_NV_TKINFO"
	.tkinfo
        /*0018*/ 	.word	0x00000002
        /*0030*/ 	.string	""
        /*0030*/ 	.string	"ptxas"
        /*0030*/ 	.string	"Cuda compilation tools, release 13.0, V13.0.88"
        /*0030*/ 	.string	"Build cuda_13.0.r13.0/compiler.36424714_0"
        /*0030*/ 	.string	"-arch sm_100 -m 64 "



//--------------------- .note.nv.cuinfo           --------------------------
	.section	.note.nv.cuinfo,"",@"SHT_NOTE"
	.sectionflags	@"SHF_NOTE_NV_CUINFO"
        /*0018*/ 	.short	0x0002
        /*001a*/ 	.short	0x0064
        /*001c*/ 	.short	0x0082
	.zero		2


//--------------------- .nv.info                  --------------------------
	.section	.nv.info,"",@"SHT_CUDA_INFO"
	.align	4


	//----- nvinfo : EIATTR_REGCOUNT
	.align		4
        /*0000*/ 	.byte	0x04, 0x2f
        /*0002*/ 	.short	(.L_1 - .L_0)
	.align		4
.L_0:
        /*0004*/ 	.word	index@(_Z15matrix_multiplyPKfS0_Pfii)
        /*0008*/ 	.word	0x0000001e


	//----- nvinfo : EIATTR_FRAME_SIZE
	.align		4
.L_1:
        /*000c*/ 	.byte	0x04, 0x11
        /*000e*/ 	.short	(.L_3 - .L_2)
	.align		4
.L_2:
        /*0010*/ 	.word	index@(_Z15matrix_multiplyPKfS0_Pfii)
        /*0014*/ 	.word	0x00000000


	//----- nvinfo : EIATTR_MIN_STACK_SIZE
	.align		4
.L_3:
        /*0018*/ 	.byte	0x04, 0x12
        /*001a*/ 	.short	(.L_5 - .L_4)
	.align		4
.L_4:
        /*001c*/ 	.word	index@(_Z15matrix_multiplyPKfS0_Pfii)
        /*0020*/ 	.word	0x00000000
.L_5:


//--------------------- .nv.compat                --------------------------
	.section	.nv.compat,"",@"SHT_CUDA_COMPAT_INFO"
	.align	4
        /*0000*/ 	.byte	0x02, 0x09, 0x00, 0x00, 0x02, 0x02, 0x01, 0x00, 0x02, 0x05, 0x05, 0x00, 0x03, 0x07, 0x01, 0x01
        /*0010*/ 	.byte	0x02, 0x03, 0x00, 0x00, 0x02, 0x06, 0x01, 0x00, 0x04, 0x0b, 0x08, 0x00, 0x09, 0x00, 0x00, 0x00
        /*0020*/ 	.byte	0x00, 0x00, 0x00, 0x00


//--------------------- .nv.info._Z15matrix_multiplyPKfS0_Pfii --------------------------
	.section	.nv.info._Z15matrix_multiplyPKfS0_Pfii,"",@"SHT_CUDA_INFO"
	.sectionflags	@""
	.align	4


	//----- nvinfo : EIATTR_CUDA_API_VERSION
	.align		4
        /*0000*/ 	.byte	0x04, 0x37
        /*0002*/ 	.short	(.L_7 - .L_6)
.L_6:
        /*0004*/ 	.word	0x00000082


	//----- nvinfo : EIATTR_KPARAM_INFO
	.align		4
.L_7:
        /*0008*/ 	.byte	0x04, 0x17
        /*000a*/ 	.short	(.L_9 - .L_8)
.L_8:
        /*000c*/ 	.word	0x00000000
        /*0010*/ 	.short	0x0004
        /*0012*/ 	.short	0x001c
        /*0014*/ 	.byte	0x00, 0xf0, 0x11, 0x00


	//----- nvinfo : EIATTR_KPARAM_INFO
	.align		4
.L_9:
        /*0018*/ 	.byte	0x04, 0x17
        /*001a*/ 	.short	(.L_11 - .L_10)
.L_10:
        /*001c*/ 	.word	0x00000000
        /*0020*/ 	.short	0x0003
        /*0022*/ 	.short	0x0018
        /*0024*/ 	.byte	0x00, 0xf0, 0x11, 0x00


	//----- nvinfo : EIATTR_KPARAM_INFO
	.align		4
.L_11:
        /*0028*/ 	.byte	0x04, 0x17
        /*002a*/ 	.short	(.L_13 - .L_12)
.L_12:
        /*002c*/ 	.word	0x00000000
        /*0030*/ 	.short	0x0002
        /*0032*/ 	.short	0x0010
        /*0034*/ 	.byte	0x00, 0xf5, 0x21, 0x00


	//----- nvinfo : EIATTR_KPARAM_INFO
	.align		4
.L_13:
        /*0038*/ 	.byte	0x04, 0x17
        /*003a*/ 	.short	(.L_15 - .L_14)
.L_14:
        /*003c*/ 	.word	0x00000000
        /*0040*/ 	.short	0x0001
        /*0042*/ 	.short	0x0008
        /*0044*/ 	.byte	0x00, 0xf5, 0x21, 0x00


	//----- nvinfo : EIATTR_KPARAM_INFO
	.align		4
.L_15:
        /*0048*/ 	.byte	0x04, 0x17
        /*004a*/ 	.short	(.L_17 - .L_16)
.L_16:
        /*004c*/ 	.word	0x00000000
        /*0050*/ 	.short	0x0000
        /*0052*/ 	.short	0x0000
        /*0054*/ 	.byte	0x00, 0xf5, 0x21, 0x00


	//----- nvinfo : EIATTR_SPARSE_MMA_MASK
	.align		4
.L_17:
        /*0058*/ 	.byte	0x03, 0x50
        /*005a*/ 	.short	0x0000


	//----- nvinfo : EIATTR_MAXREG_COUNT
	.align		4
        /*005c*/ 	.byte	0x03, 0x1b
        /*005e*/ 	.short	0x00ff


	//----- nvinfo : EIATTR_MERCURY_ISA_VERSION
	.align		4
        /*0060*/ 	.byte	0x03, 0x5f
        /*0062*/ 	.short	0x0101


	//----- nvinfo : EIATTR_VRC_CTA_INIT_COUNT
	.align		4
        /*0064*/ 	.byte	0x02, 0x4a
	.zero		1
	.zero		1


	//----- nvinfo : EIATTR_EXIT_INSTR_OFFSETS
	.align		4
        /*0068*/ 	.byte	0x04, 0x1c
        /*006a*/ 	.short	(.L_19 - .L_18)


	//   ....[0]....
.L_18:
        /*006c*/ 	.word	0x00000070


	//   ....[1]....
        /*0070*/ 	.word	0x00000a90


	//----- nvinfo : EIATTR_CBANK_PARAM_SIZE
	.align		4
.L_19:
        /*0074*/ 	.byte	0x03, 0x19
        /*0076*/ 	.short	0x0020


	//----- nvinfo : EIATTR_PARAM_CBANK
	.align		4
        /*0078*/ 	.byte	0x04, 0x0a
        /*007a*/ 	.short	(.L_21 - .L_20)
	.align		4
.L_20:
        /*007c*/ 	.word	index@(.nv.constant0._Z15matrix_multiplyPKfS0_Pfii)
        /*0080*/ 	.short	0x0380
        /*0082*/ 	.short	0x0020


	//----- nvinfo : EIATTR_SW_WAR
	.align		4
.L_21:
        /*0084*/ 	.byte	0x04, 0x36
        /*0086*/ 	.short	(.L_23 - .L_22)
.L_22:
        /*0088*/ 	.word	0x00000008
.L_23:


//--------------------- .nv.callgraph             --------------------------
	.section	.nv.callgraph,"",@"SHT_CUDA_CALLGRAPH"
	.align	4
	.sectionentsize	8
	.align		4
        /*0000*/ 	.word	0x00000000
	.align		4
        /*0004*/ 	.word	0xffffffff
	.align		4
        /*0008*/ 	.word	0x00000000
	.align		4
        /*000c*/ 	.word	0xfffffffe
	.align		4
        /*0010*/ 	.word	0x00000000
	.align		4
        /*0014*/ 	.word	0xfffffffd
	.align		4
        /*0018*/ 	.word	0x00000000
	.align		4
        /*001c*/ 	.word	0xfffffffc


//--------------------- .text._Z15matrix_multiplyPKfS0_Pfii --------------------------
	.section	.text._Z15matrix_multiplyPKfS0_Pfii,"ax",@progbits
	.align	128
        .global         _Z15matrix_multiplyPKfS0_Pfii
        .type           _Z15matrix_multiplyPKfS0_Pfii,@function
        .size           _Z15matrix_multiplyPKfS0_Pfii,(.L_x_7 - _Z15matrix_multiplyPKfS0_Pfii)
        .other          _Z15matrix_multiplyPKfS0_Pfii,@"STO_CUDA_ENTRY STV_DEFAULT"
_Z15matrix_multiplyPKfS0_Pfii:
.text._Z15matrix_multiplyPKfS0_Pfii:
[----:B------:R-:W-:Y:S01]  /*0000*/  LDC R1, c[0x0][0x37c] ;  /* 0x0000df00ff017b82 */ /* 0x000fe20000000800 */
[----:B------:R-:W0:Y:S07]  /*0010*/  S2R R3, SR_TID.X ;  /* 0x0000000000037919 */ /* 0x000e2e0000002100 */
[----:B------:R-:W0:Y:S01]  /*0020*/  S2UR UR4, SR_CTAID.X ;  /* 0x00000000000479c3 */ /* 0x000e220000002500 */
[----:B------:R-:W1:Y:S07]  /*0030*/  LDCU UR5, c[0x0][0x398] ;  /* 0x00007300ff0577ac */ /* 0x000e6e0008000800 */
[----:B------:R-:W0:Y:S02]  /*0040*/  LDC R0, c[0x0][0x360] ;  /* 0x0000d800ff007b82 */ /* 0x000e240000000800 */
[----:B0-----:R-:W-:-:S05]  /*0050*/  IMAD R0, R0, UR4, R3 ;  /* 0x0000000400007c24 */ /* 0x001fca000f8e0203 */
[----:B-1----:R-:W-:-:S13]  /*0060*/  ISETP.GE.AND P0, PT, R0, UR5, PT ;  /* 0x0000000500007c0c */ /* 0x002fda000bf06270 */
[----:B------:R-:W-:Y:S05]  /*0070*/  @P0 EXIT ;  /* 0x000000000000094d */ /* 0x000fea0003800000 */
[----:B------:R-:W0:Y:S01]  /*0080*/  LDCU UR8, c[0x0][0x39c] ;  /* 0x00007380ff0877ac */ /* 0x000e220008000800 */
[----:B------:R-:W-:Y:S01]  /*0090*/  HFMA2 R15, -RZ, RZ, 0, 0 ;  /* 0x00000000ff0f7431 */ /* 0x000fe200000001ff */
[----:B------:R-:W1:Y:S01]  /*00a0*/  LDCU.64 UR16, c[0x0][0x358] ;  /* 0x00006b00ff1077ac */ /* 0x000e620008000a00 */
[----:B0-----:R-:W-:-:S09]  /*00b0*/  UISETP.GE.AND UP0, UPT, UR8, 0x1, UPT ;  /* 0x000000010800788c */ /* 0x001fd2000bf06270 */
[----:B-1----:R-:W-:Y:S05]  /*00c0*/  BRA.U !UP0, `(.L_x_0) ;  /* 0x0000000908647547 */ /* 0x002fea000b800000 */
[----:B------:R-:W-:Y:S02]  /*00d0*/  UISETP.GE.U32.AND UP1, UPT, UR8, 0x10, UPT ;  /* 0x000000100800788c */ /* 0x000fe4000bf26070 */
[----:B------:R-:W-:Y:S01]  /*00e0*/  IMAD R7, R0, UR8, RZ ;  /* 0x0000000800077c24 */ /* 0x000fe2000f8e02ff */
[----:B------:R-:W-:Y:S01]  /*00f0*/  ULOP3.LUT UR9, UR8, 0xf, URZ, 0xc0, !UPT ;  /* 0x0000000f08097892 */ /* 0x000fe2000f8ec0ff */
[----:B------:R-:W-:Y:S02]  /*0100*/  MOV R15, RZ ;  /* 0x000000ff000f7202 */ /* 0x000fe40000000f00 */
[----:B------:R-:W-:Y:S01]  /*0110*/  MOV R8, RZ ;  /* 0x000000ff00087202 */ /* 0x000fe20000000f00 */
[----:B------:R-:W-:Y:S02]  /*0120*/  UISETP.NE.AND UP0, UPT, UR9, URZ, UPT ;  /* 0x000000ff0900728c */ /* 0x000fe4000bf05270 */
[----:B------:R-:W-:Y:S09]  /*0130*/  BRA.U !UP1, `(.L_x_1) ;  /* 0x0000000509147547 */ /* 0x000ff2000b800000 */
[----:B------:R-:W0:Y:S01]  /*0140*/  LDCU.128 UR12, c[0x0][0x380] ;  /* 0x00007000ff0c77ac */ /* 0x000e220008000c00 */
[----:B------:R-:W-:Y:S02]  /*0150*/  MOV R15, RZ ;  /* 0x000000ff000f7202 */ /* 0x000fe40000000f00 */
[----:B------:R-:W-:Y:S01]  /*0160*/  MOV R6, R7 ;  /* 0x0000000700067202 */ /* 0x000fe20000000f00 */
[----:B------:R-:W-:-:S04]  /*0170*/  ULOP3.LUT UR10, UR8, 0x7ffffff0, URZ, 0xc0, !UPT ;  /* 0x7ffffff0080a7892 */ /* 0x000fc8000f8ec0ff */
[----:B------:R-:W-:Y:S02]  /*0180*/  UIADD3 UR11, UPT, UPT, -UR10, URZ, URZ ;  /* 0x000000ff0a0b7290 */ /* 0x000fe4000fffe1ff */
[----:B------:R-:W-:Y:S01]  /*0190*/  MOV R8, UR10 ;  /* 0x0000000a00087c02 */ /* 0x000fe20008000f00 */
[----:B0-----:R-:W-:Y:S02]  /*01a0*/  UIADD3 UR4, UP2, UPT, UR14, 0x20, URZ ;  /* 0x000000200e047890 */ /* 0x001fe4000ff5e0ff */
[----:B------:R-:W-:Y:S02]  /*01b0*/  UIADD3 UR6, UP1, UPT, UR12, 0x20, URZ ;  /* 0x000000200c067890 */ /* 0x000fe4000ff3e0ff */
[----:B------:R-:W-:Y:S02]  /*01c0*/  UIADD3.X UR5, UPT, UPT, URZ, UR15, URZ, UP2, !UPT ;  /* 0x0000000fff057290 */ /* 0x000fe400097fe4ff */
[----:B------:R-:W-:Y:S01]  /*01d0*/  MOV R2, UR4 ;  /* 0x0000000400027c02 */ /* 0x000fe20008000f00 */
[----:B------:R-:W-:-:S03]  /*01e0*/  UIADD3.X UR7, UPT, UPT, URZ, UR13, URZ, UP1, !UPT ;  /* 0x0000000dff077290 */ /* 0x000fc60008ffe4ff */
[----:B------:R-:W-:-:S09]  /*01f0*/  MOV R3, UR5 ;  /* 0x0000000500037c02 */ /* 0x000fd20008000f00 */
.L_x_2:
[----:B------:R-:W-:Y:S01]  /*0200*/  MOV R4, UR6 ;  /* 0x0000000600047c02 */ /* 0x000fe20008000f00 */
[----:B------:R-:W2:Y:S01]  /*0210*/  LDG.E R17, desc[UR16][R2.64+-0x20] ;  /* 0xffffe01002117981 */ /* 0x000ea2000c1e1900 */
[----:B------:R-:W-:-:S03]  /*0220*/  MOV R5, UR7 ;  /* 0x0000000700057c02 */ /* 0x000fc60008000f00 */
[----:B------:R-:W3:Y:S01]  /*0230*/  LDG.E R25, desc[UR16][R2.64+-0x1c] ;  /* 0xffffe41002197981 */ /* 0x000ee2000c1e1900 */
[----:B------:R-:W-:-:S03]  /*0240*/  IMAD.WIDE R4, R6, 0x4, R4 ;  /* 0x0000000406047825 */ /* 0x000fc600078e0204 */
[----:B------:R-:W4:Y:S04]  /*0250*/  LDG.E R19, desc[UR16][R2.64+-0x18] ;  /* 0xffffe81002137981 */ /* 0x000f28000c1e1900 */
[----:B------:R-:W2:Y:S04]  /*0260*/  LDG.E R16, desc[UR16][R4.64+-0x20] ;  /* 0xffffe01004107981 */ /* 0x000ea8000c1e1900 */
[----:B------:R-:W3:Y:S04]  /*0270*/  LDG.E R18, desc[UR16][R4.64+-0x1c] ;  /* 0xffffe41004127981 */ /* 0x000ee8000c1e1900 */
[----:B------:R-:W4:Y:S04]  /*0280*/  LDG.E R20, desc[UR16][R4.64+-0x18] ;  /* 0xffffe81004147981 */ /* 0x000f28000c1e1900 */
[----:B------:R-:W5:Y:S04]  /*0290*/  LDG.E R22, desc[UR16][R2.64+-0x14] ;  /* 0xffffec1002167981 */ /* 0x000f68000c1e1900 */
        /* <DEDUP_REMOVED lines=8> */
[----:B------:R-:W5:Y:S01]  /*0320*/  LDG.E R14, desc[UR16][R4.64+-0x4] ;  /* 0xfffffc10040e7981 */ /* 0x000f62000c1e1900 */
[----:B--2---:R-:W-:-:S03]  /*0330*/  FFMA R17, R16, R17, R15 ;  /* 0x0000001110117223 */ /* 0x004fc6000000000f */
[----:B------:R-:W2:Y:S04]  /*0340*/  LDG.E R15, desc[UR16][R2.64] ;  /* 0x00000010020f7981 */ /* 0x000ea8000c1e1900 */
[----:B------:R-:W2:Y:S01]  /*0350*/  LDG.E R16, desc[UR16][R4.64] ;  /* 0x0000001004107981 */ /* 0x000ea2000c1e1900 */
[----:B---3--:R-:W-:-:S03]  /*0360*/  FFMA R25, R18, R25, R17 ;  /* 0x0000001912197223 */ /* 0x008fc60000000011 */
[----:B------:R-:W3:Y:S01]  /*0370*/  LDG.E R17, desc[UR16][R2.64+0x4] ;  /* 0x0000041002117981 */ /* 0x000ee2000c1e1900 */
[----:B----4-:R-:W-:-:S03]  /*0380*/  FFMA R26, R20, R19, R25 ;  /* 0x00000013141a7223 */ /* 0x010fc60000000019 */
[----:B------:R-:W3:Y:S04]  /*0390*/  LDG.E R18, desc[UR16][R4.64+0x4] ;  /* 0x0000041004127981 */ /* 0x000ee8000c1e1900 */
[----:B------:R-:W4:Y:S01]  /*03a0*/  LDG.E R20, desc[UR16][R2.64+0x8] ;  /* 0x0000081002147981 */ /* 0x000f22000c1e1900 */
[----:B-----5:R-:W-:-:S03]  /*03b0*/  FFMA R25, R21, R22, R26 ;  /* 0x0000001615197223 */ /* 0x020fc6000000001a */
[----:B------:R-:W4:Y:S04]  /*03c0*/  LDG.E R19, desc[UR16][R4.64+0x8] ;  /* 0x0000081004137981 */ /* 0x000f28000c1e1900 */
[----:B------:R-:W5:Y:S01]  /*03d0*/  LDG.E R22, desc[UR16][R2.64+0xc] ;  /* 0x00000c1002167981 */ /* 0x000f62000c1e1900 */
[----:B------:R-:W-:-:S03]  /*03e0*/  FFMA R25, R24, R23, R25 ;  /* 0x0000001718197223 */ /* 0x000fc60000000019 */
[----:B------:R-:W5:Y:S04]  /*03f0*/  LDG.E R21, desc[UR16][R4.64+0xc] ;  /* 0x00000c1004157981 */ /* 0x000f68000c1e1900 */
[----:B------:R-:W5:Y:S01]  /*0400*/  LDG.E R24, desc[UR16][R2.64+0x10] ;  /* 0x0000101002187981 */ /* 0x000f62000c1e1900 */
[----:B------:R-:W-:-:S03]  /*0410*/  FFMA R25, R10, R9, R25 ;  /* 0x000000090a197223 */ /* 0x000fc60000000019 */
[----:B------:R-:W5:Y:S04]  /*0420*/  LDG.E R23, desc[UR16][R4.64+0x10] ;  /* 0x0000101004177981 */ /* 0x000f68000c1e1900 */
[----:B------:R-:W5:Y:S01]  /*0430*/  LDG.E R10, desc[UR16][R2.64+0x14] ;  /* 0x00001410020a7981 */ /* 0x000f62000c1e1900 */
[----:B------:R-:W-:-:S03]  /*0440*/  FFMA R27, R12, R11, R25 ;  /* 0x0000000b0c1b7223 */ /* 0x000fc60000000019 */
[----:B------:R-:W5:Y:S04]  /*0450*/  LDG.E R9, desc[UR16][R4.64+0x14] ;  /* 0x0000141004097981 */ /* 0x000f68000c1e1900 */
[----:B------:R-:W5:Y:S04]  /*0460*/  LDG.E R11, desc[UR16][R2.64+0x18] ;  /* 0x00001810020b7981 */ /* 0x000f68000c1e1900 */
[----:B------:R-:W5:Y:S04]  /*0470*/  LDG.E R12, desc[UR16][R4.64+0x18] ;  /* 0x00001810040c7981 */ /* 0x000f68000c1e1900 */
[----:B------:R-:W5:Y:S04]  /*0480*/  LDG.E R25, desc[UR16][R4.64+0x1c] ;  /* 0x00001c1004197981 */ /* 0x000f68000c1e1900 */
[----:B------:R0:W5:Y:S01]  /*0490*/  LDG.E R26, desc[UR16][R2.64+0x1c] ;  /* 0x00001c10021a7981 */ /* 0x000162000c1e1900 */
[----:B------:R-:W-:Y:S01]  /*04a0*/  FFMA R13, R14, R13, R27 ;  /* 0x0000000d0e0d7223 */ /* 0x000fe2000000001b */
[----:B------:R-:W-:-:S04]  /*04b0*/  UIADD3 UR11, UPT, UPT, UR11, 0x10, URZ ;  /* 0x000000100b0b7890 */ /* 0x000fc8000fffe0ff */
[----:B------:R-:W-:Y:S01]  /*04c0*/  UISETP.NE.AND UP1, UPT, UR11, URZ, UPT ;  /* 0x000000ff0b00728c */ /* 0x000fe2000bf25270 */
[----:B0-----:R-:W-:Y:S02]  /*04d0*/  IADD3 R2, P0, PT, R2, 0x40, RZ ;  /* 0x0000004002027810 */ /* 0x001fe40007f1e0ff */
[----:B------:R-:W-:Y:S02]  /*04e0*/  IADD3 R6, PT, PT, R6, 0x10, RZ ;  /* 0x0000001006067810 */ /* 0x000fe40007ffe0ff */
[----:B------:R-:W-:Y:S01]  /*04f0*/  IADD3.X R3, PT, PT, RZ, R3, RZ, P0, !PT ;  /* 0x00000003ff037210 */ /* 0x000fe200007fe4ff */
[----:B--2---:R-:W-:-:S04]  /*0500*/  FFMA R13, R16, R15, R13 ;  /* 0x0000000f100d7223 */ /* 0x004fc8000000000d */
[----:B---3--:R-:W-:-:S04]  /*0510*/  FFMA R18, R18, R17, R13 ;  /* 0x0000001112127223 */ /* 0x008fc8000000000d */
[----:B----4-:R-:W-:-:S04]  /*0520*/  FFMA R18, R19, R20, R18 ;  /* 0x0000001413127223 */ /* 0x010fc80000000012 */
[----:B-----5:R-:W-:-:S04]  /*0530*/  FFMA R18, R21, R22, R18 ;  /* 0x0000001615127223 */ /* 0x020fc80000000012 */
[----:B------:R-:W-:-:S04]  /*0540*/  FFMA R18, R23, R24, R18 ;  /* 0x0000001817127223 */ /* 0x000fc80000000012 */
[----:B------:R-:W-:-:S04]  /*0550*/  FFMA R9, R9, R10, R18 ;  /* 0x0000000a09097223 */ /* 0x000fc80000000012 */
[----:B------:R-:W-:-:S04]  /*0560*/  FFMA R12, R12, R11, R9 ;  /* 0x0000000b0c0c7223 */ /* 0x000fc80000000009 */
[----:B------:R-:W-:Y:S01]  /*0570*/  FFMA R15, R25, R26, R12 ;  /* 0x0000001a190f7223 */ /* 0x000fe2000000000c */
[----:B------:R-:W-:Y:S06]  /*0580*/  BRA.U UP1, `(.L_x_2) ;  /* 0xfffffffd011c7547 */ /* 0x000fec000b83ffff */
.L_x_1:
[----:B------:R-:W-:Y:S05]  /*0590*/  BRA.U !UP0, `(.L_x_0) ;  /* 0x0000000508307547 */ /* 0x000fea000b800000 */
[----:B------:R-:W-:Y:S02]  /*05a0*/  UISETP.GE.U32.AND UP0, UPT, UR9, 0x8, UPT ;  /* 0x000000080900788c */ /* 0x000fe4000bf06070 */
[----:B------:R-:W-:-:S04]  /*05b0*/  ULOP3.LUT UR5, UR8, 0x7, URZ, 0xc0, !UPT ;  /* 0x0000000708057892 */ /* 0x000fc8000f8ec0ff */
[----:B------:R-:W-:-:S03]  /*05c0*/  UISETP.NE.AND UP1, UPT, UR5, URZ, UPT ;  /* 0x000000ff0500728c */ /* 0x000fc6000bf25270 */
[----:B------:R-:W-:Y:S08]  /*05d0*/  BRA.U !UP0, `(.L_x_3) ;  /* 0x0000000108787547 */ /* 0x000ff0000b800000 */
[----:B------:R-:W0:Y:S01]  /*05e0*/  LDC.64 R2, c[0x0][0x380] ;  /* 0x0000e000ff027b82 */ /* 0x000e220000000a00 */
[----:B------:R-:W-:-:S07]  /*05f0*/  IADD3 R9, PT, PT, R7, R8, RZ ;  /* 0x0000000807097210 */ /* 0x000fce0007ffe0ff */
[----:B------:R-:W1:Y:S01]  /*0600*/  LDC.64 R4, c[0x0][0x388] ;  /* 0x0000e200ff047b82 */ /* 0x000e620000000a00 */
[----:B0-----:R-:W-:-:S05]  /*0610*/  IMAD.WIDE R2, R9, 0x4, R2 ;  /* 0x0000000409027825 */ /* 0x001fca00078e0202 */
[----:B------:R-:W2:Y:S01]  /*0620*/  LDG.E R10, desc[UR16][R2.64] ;  /* 0x00000010020a7981 */ /* 0x000ea2000c1e1900 */
[----:B-1----:R-:W-:-:S03]  /*0630*/  IMAD.WIDE.U32 R4, R8, 0x4, R4 ;  /* 0x0000000408047825 */ /* 0x002fc600078e0004 */
[----:B------:R-:W3:Y:S04]  /*0640*/  LDG.E R13, desc[UR16][R2.64+0x4] ;  /* 0x00000410020d7981 */ /* 0x000ee8000c1e1900 */
[----:B------:R-:W2:Y:S04]  /*0650*/  LDG.E R11, desc[UR16][R4.64] ;  /* 0x00000010040b7981 */ /* 0x000ea8000c1e1900 */
[----:B------:R-:W3:Y:S04]  /*0660*/  LDG.E R12, desc[UR16][R4.64+0x4] ;  /* 0x00000410040c7981 */ /* 0x000ee8000c1e1900 */
[----:B------:R-:W4:Y:S04]  /*0670*/  LDG.E R17, desc[UR16][R2.64+0x8] ;  /* 0x0000081002117981 */ /* 0x000f28000c1e1900 */
        /* <DEDUP_REMOVED lines=11> */
[----:B------:R-:W-:Y:S01]  /*0730*/  IADD3 R8, PT, PT, R8, 0x8, RZ ;  /* 0x0000000808087810 */ /* 0x000fe20007ffe0ff */
[----:B--2---:R-:W-:-:S04]  /*0740*/  FFMA R10, R10, R11, R15 ;  /* 0x0000000b0a0a7223 */ /* 0x004fc8000000000f */
[----:B---3--:R-:W-:-:S04]  /*0750*/  FFMA R10, R13, R12, R10 ;  /* 0x0000000c0d0a7223 */ /* 0x008fc8000000000a */
[----:B----4-:R-:W-:-:S04]  /*0760*/  FFMA R10, R17, R14, R10 ;  /* 0x0000000e110a7223 */ /* 0x010fc8000000000a */
[----:B-----5:R-:W-:-:S04]  /*0770*/  FFMA R10, R19, R16, R10 ;  /* 0x00000010130a7223 */ /* 0x020fc8000000000a */
[----:B------:R-:W-:-:S04]  /*0780*/  FFMA R10, R21, R18, R10 ;  /* 0x00000012150a7223 */ /* 0x000fc8000000000a */
[----:B------:R-:W-:-:S04]  /*0790*/  FFMA R23, R23, R20, R10 ;  /* 0x0000001417177223 */ /* 0x000fc8000000000a */
[----:B------:R-:W-:-:S04]  /*07a0*/  FFMA R6, R6, R9, R23 ;  /* 0x0000000906067223 */ /* 0x000fc80000000017 */
[----:B------:R-:W-:-:S07]  /*07b0*/  FFMA R15, R25, R22, R6 ;  /* 0x00000016190f7223 */ /* 0x000fce0000000006 */
.L_x_3:
        /* <DEDUP_REMOVED lines=17> */
[----:B------:R-:W5:Y:S01]  /*08d0*/  LDG.E R14, desc[UR16][R4.64+0xc] ;  /* 0x00000c10040e7981 */ /* 0x000f62000c1e1900 */
[----:B------:R-:W-:Y:S01]  /*08e0*/  IADD3 R8, PT, PT, R8, 0x4, RZ ;  /* 0x0000000408087810 */ /* 0x000fe20007ffe0ff */
[----:B--2---:R-:W-:-:S04]  /*08f0*/  FFMA R6, R6, R9, R15 ;  /* 0x0000000906067223 */ /* 0x004fc8000000000f */
[----:B---3--:R-:W-:-:S04]  /*0900*/  FFMA R6, R11, R10, R6 ;  /* 0x0000000a0b067223 */ /* 0x008fc80000000006 */
[----:B----4-:R-:W-:-:S04]  /*0910*/  FFMA R6, R13, R12, R6 ;  /* 0x0000000c0d067223 */ /* 0x010fc80000000006 */
[----:B-----5:R-:W-:-:S07]  /*0920*/  FFMA R15, R17, R14, R6 ;  /* 0x0000000e110f7223 */ /* 0x020fce0000000006 */
.L_x_4:
[----:B------:R-:W-:Y:S05]  /*0930*/  BRA.U !UP1, `(.L_x_0) ;  /* 0x0000000109487547 */ /* 0x000fea000b800000 */
[----:B------:R-:W0:Y:S01]  /*0940*/  LDC.64 R2, c[0x0][0x388] ;  /* 0x0000e200ff027b82 */ /* 0x000e220000000a00 */
[----:B------:R-:W-:Y:S01]  /*0950*/  IADD3 R7, PT, PT, R7, R8, RZ ;  /* 0x0000000807077210 */ /* 0x000fe20007ffe0ff */
[----:B------:R-:W-:-:S06]  /*0960*/  UIADD3 UR4, UPT, UPT, -UR4, URZ, URZ ;  /* 0x000000ff04047290 */ /* 0x000fcc000fffe1ff */
[----:B------:R-:W1:Y:S01]  /*0970*/  LDC.64 R10, c[0x0][0x380] ;  /* 0x0000e000ff0a7b82 */ /* 0x000e620000000a00 */
[----:B0-----:R-:W-:-:S03]  /*0980*/  IMAD.WIDE.U32 R2, R8, 0x4, R2 ;  /* 0x0000000408027825 */ /* 0x001fc600078e0002 */
[----:B------:R-:W-:Y:S02]  /*0990*/  MOV R6, R2 ;  /* 0x0000000200067202 */ /* 0x000fe40000000f00 */
[----:B------:R-:W-:-:S07]  /*09a0*/  MOV R5, R3 ;  /* 0x0000000300057202 */ /* 0x000fce0000000f00 */
.L_x_5:
[----:B-1----:R-:W-:Y:S01]  /*09b0*/  IMAD.WIDE R2, R7, 0x4, R10 ;  /* 0x0000000407027825 */ /* 0x002fe200078e020a */
[----:B------:R-:W-:-:S05]  /*09c0*/  MOV R4, R6 ;  /* 0x0000000600047202 */ /* 0x000fca0000000f00 */
[----:B------:R-:W2:Y:S04]  /*09d0*/  LDG.E R2, desc[UR16][R2.64] ;  /* 0x0000001002027981 */ /* 0x000ea8000c1e1900 */
[----:B------:R0:W2:Y:S01]  /*09e0*/  LDG.E R4, desc[UR16][R4.64] ;  /* 0x0000001004047981 */ /* 0x0000a2000c1e1900 */
[----:B------:R-:W-:Y:S01]  /*09f0*/  UIADD3 UR4, UPT, UPT, UR4, 0x1, URZ ;  /* 0x0000000104047890 */ /* 0x000fe2000fffe0ff */
[----:B------:R-:W-:Y:S02]  /*0a00*/  IADD3 R6, P0, PT, R6, 0x4, RZ ;  /* 0x0000000406067810 */ /* 0x000fe40007f1e0ff */
[----:B------:R-:W-:Y:S01]  /*0a10*/  IADD3 R7, PT, PT, R7, 0x1, RZ ;  /* 0x0000000107077810 */ /* 0x000fe20007ffe0ff */
[----:B------:R-:W-:Y:S01]  /*0a20*/  UISETP.NE.AND UP0, UPT, UR4, URZ, UPT ;  /* 0x000000ff0400728c */ /* 0x000fe2000bf05270 */
[----:B0-----:R-:W-:Y:S01]  /*0a30*/  IADD3.X R5, PT, PT, RZ, R5, RZ, P0, !PT ;  /* 0x00000005ff057210 */ /* 0x001fe200007fe4ff */
[----:B--2---:R-:W-:-:S07]  /*0a40*/  FFMA R15, R2, R4, R15 ;  /* 0x00000004020f7223 */ /* 0x004fce000000000f */
[----:B------:R-:W-:Y:S05]  /*0a50*/  BRA.U UP0, `(.L_x_5) ;  /* 0xfffffffd00d47547 */ /* 0x000fea000b83ffff */
.L_x_0:
[----:B------:R-:W0:Y:S02]  /*0a60*/  LDC.64 R2, c[0x0][0x390] ;  /* 0x0000e400ff027b82 */ /* 0x000e240000000a00 */
[----:B0-----:R-:W-:-:S05]  /*0a70*/  IMAD.WIDE R2, R0, 0x4, R2 ;  /* 0x0000000400027825 */ /* 0x001fca00078e0202 */
[----:B------:R-:W-:Y:S01]  /*0a80*/  STG.E desc[UR16][R2.64], R15 ;  /* 0x0000000f02007986 */ /* 0x000fe2000c101910 */
[----:B------:R-:W-:Y:S05]  /*0a90*/  EXIT ;  /* 0x000000000000794d */ /* 0x000fea0003800000 */
.L_x_6:
[----:B------:R-:W-:-:S00]  /*0aa0*/  BRA `(.L_x_6) ;  /* 0xfffffffc00fc7947 */ /* 0x000fc0000383ffff */
[----:B------:R-:W-:-:S00]  /*0ab0*/  NOP ;  /* 0x0000000000007918 */ /* 0x000fc00000000000 */
        /* <DEDUP_REMOVED lines=12> */
.L_x_7:


//--------------------- .nv.shared.reserved.0     --------------------------
	.section	.nv.shared.reserved.0,"aw",@nobits
	.weak		__nv_reservedSMEM_offset_0_alias
	.size		__nv_reservedSMEM_offset_0_alias, 0, 64
	.other		__nv_reservedSMEM_offset_0_alias,@"STO_CUDA_RESERVED_SHARED STV_DEFAULT"
__nv_reservedSMEM_offset_0_alias:
	.zero		0
	.zero		64


//--------------------- .nv.constant0._Z15matrix_multiplyPKfS0_Pfii --------------------------
	.section	.nv.constant0._Z15matrix_multiplyPKfS0_Pfii,"a",@progbits
	.sectionflags	@""
	.align	4
.nv.constant0._Z15matrix_multiplyPKfS0_Pfii:
	.zero		928


//--------------------- SYMBOLS --------------------------

	.type		.nv.reservedSmem.offset0,@object
	.size		.nv.reservedSmem.offset0,0x4
